//
// Generated by NVIDIA NVVM Compiler
//
// Compiler Build ID: CL-36424714
// Cuda compilation tools, release 13.0, V13.0.88
// Based on NVVM 20.0.0
//

.version 9.0
.target sm_100
.address_size 64

	// .globl	_Z10stencil_1dPiS_
// _ZZ10stencil_1dPiS_E4temp has been demoted

.visible .entry _Z10stencil_1dPiS_(
	.param .u64 .ptr .align 1 _Z10stencil_1dPiS__param_0,
	.param .u64 .ptr .align 1 _Z10stencil_1dPiS__param_1
)
{
	.reg .pred 	%p<2>;
	.reg .b32 	%r<24>;
	.reg .b64 	%rd<9>;
	// demoted variable
	.shared .align 4 .b8 _ZZ10stencil_1dPiS_E4temp[1048];
	ld.param.u64 	%rd3, [_Z10stencil_1dPiS__param_0];
	ld.param.u64 	%rd2, [_Z10stencil_1dPiS__param_1];
	cvta.to.global.u64 	%rd4, %rd3;
	mov.u32 	%r3, %ctaid.x;
	mov.u32 	%r4, %ntid.x;
	mov.u32 	%r5, %tid.x;
	mad.lo.s32 	%r1, %r3, %r4, %r5;
	mul.wide.s32 	%rd5, %r1, 4;
	add.s64 	%rd1, %rd4, %rd5;
	ld.global.u32 	%r6, [%rd1+12];
	shl.b32 	%r7, %r5, 2;
	mov.u32 	%r8, _ZZ10stencil_1dPiS_E4temp;
	add.s32 	%r2, %r8, %r7;
	st.shared.u32 	[%r2+12], %r6;
	setp.gt.u32 	%p1, %r5, 2;
	@%p1 bra 	$L__BB0_2;
	ld.global.u32 	%r9, [%rd1];
	st.shared.u32 	[%r2], %r9;
	ld.global.u32 	%r10, [%rd1+1036];
	st.shared.u32 	[%r2+1036], %r10;
$L__BB0_2:
	bar.sync 	0;
	ld.shared.u32 	%r11, [%r2];
	ld.shared.u32 	%r12, [%r2+4];
	add.s32 	%r13, %r12, %r11;
	ld.shared.u32 	%r14, [%r2+8];
	add.s32 	%r15, %r14, %r13;
	ld.shared.u32 	%r16, [%r2+12];
	add.s32 	%r17, %r16, %r15;
	ld.shared.u32 	%r18, [%r2+16];
	add.s32 	%r19, %r18, %r17;
	ld.shared.u32 	%r20, [%r2+20];
	add.s32 	%r21, %r20, %r19;
	ld.shared.u32 	%r22, [%r2+24];
	add.s32 	%r23, %r22, %r21;
	cvta.to.global.u64 	%rd6, %rd2;
	add.s64 	%rd8, %rd6, %rd5;
	st.global.u32 	[%rd8], %r23;
	ret;

}


// ===== COMPILED SASS (sm_100) =====

	.target	sm_100

	.elftype	@"ET_EXEC"


//--------------------- .note.nv.tkinfo           --------------------------
	.section	.note.nv.tkinfo,"",@"SHT_NOTE"
	.sectionflags	@"SHF_NOTE_NV_TKINFO"
	.tkinfo
        /*0018*/ 	.word	0x00000002
        /*0030*/ 	.string	""
        /*0030*/ 	.string	"ptxas"
        /*0030*/ 	.string	"Cuda compilation tools, release 13.0, V13.0.88"
        /*0030*/ 	.string	"Build cuda_13.0.r13.0/compiler.36424714_0"
        /*0030*/ 	.string	"-arch sm_100 -m 64 "



//--------------------- .note.nv.cuinfo           --------------------------
	.section	.note.nv.cuinfo,"",@"SHT_NOTE"
	.sectionflags	@"SHF_NOTE_NV_CUINFO"
        /*0018*/ 	.short	0x0002
        /*001a*/ 	.short	0x0064
        /*001c*/ 	.short	0x0082
	.zero		2


//--------------------- .nv.info                  --------------------------
	.section	.nv.info,"",@"SHT_CUDA_INFO"
	.align	4


	//----- nvinfo : EIATTR_REGCOUNT
	.align		4
        /*0000*/ 	.byte	0x04, 0x2f
        /*0002*/ 	.short	(.L_1 - .L_0)
	.align		4
.L_0:
        /*0004*/ 	.word	index@(_Z10stencil_1dPiS_)
        /*0008*/ 	.word	0x00000011


	//----- nvinfo : EIATTR_FRAME_SIZE
	.align		4
.L_1:
        /*000c*/ 	.byte	0x04, 0x11
        /*000e*/ 	.short	(.L_3 - .L_2)
	.align		4
.L_2:
        /*0010*/ 	.word	index@(_Z10stencil_1dPiS_)
        /*0014*/ 	.word	0x00000000


	//----- nvinfo : EIATTR_MIN_STACK_SIZE
	.align		4
.L_3:
        /*0018*/ 	.byte	0x04, 0x12
        /*001a*/ 	.short	(.L_5 - .L_4)
	.align		4
.L_4:
        /*001c*/ 	.word	index@(_Z10stencil_1dPiS_)
        /*0020*/ 	.word	0x00000000
.L_5:


//--------------------- .nv.compat                --------------------------
	.section	.nv.compat,"",@"SHT_CUDA_COMPAT_INFO"
	.align	4
        /*0000*/ 	.byte	0x02, 0x09, 0x00, 0x00, 0x02, 0x02, 0x01, 0x00, 0x02, 0x05, 0x05, 0x00, 0x03, 0x07, 0x01, 0x01
        /*0010*/ 	.byte	0x02, 0x03, 0x00, 0x00, 0x02, 0x06, 0x01, 0x00, 0x04, 0x0b, 0x08, 0x00, 0x09, 0x00, 0x00, 0x00
        /*0020*/ 	.byte	0x00, 0x00, 0x00, 0x00


//--------------------- .nv.info._Z10stencil_1dPiS_ --------------------------
	.section	.nv.info._Z10stencil_1dPiS_,"",@"SHT_CUDA_INFO"
	.sectionflags	@""
	.align	4


	//----- nvinfo : EIATTR_CUDA_API_VERSION
	.align		4
        /*0000*/ 	.byte	0x04, 0x37
        /*0002*/ 	.short	(.L_7 - .L_6)
.L_6:
        /*0004*/ 	.word	0x00000082


	//----- nvinfo : EIATTR_KPARAM_INFO
	.align		4
.L_7:
        /*0008*/ 	.byte	0x04, 0x17
        /*000a*/ 	.short	(.L_9 - .L_8)
.L_8:
        /*000c*/ 	.word	0x00000000
        /*0010*/ 	.short	0x0001
        /*0012*/ 	.short	0x0008
        /*0014*/ 	.byte	0x00, 0xf5, 0x21, 0x00


	//----- nvinfo : EIATTR_KPARAM_INFO
	.align		4
.L_9:
        /*0018*/ 	.byte	0x04, 0x17
        /*001a*/ 	.short	(.L_11 - .L_10)
.L_10:
        /*001c*/ 	.word	0x00000000
        /*0020*/ 	.short	0x0000
        /*0022*/ 	.short	0x0000
        /*0024*/ 	.byte	0x00, 0xf5, 0x21, 0x00


	//----- nvinfo : EIATTR_SPARSE_MMA_MASK
	.align		4
.L_11:
        /*0028*/ 	.byte	0x03, 0x50
        /*002a*/ 	.short	0x0000


	//----- nvinfo : EIATTR_MAXREG_COUNT
	.align		4
        /*002c*/ 	.byte	0x03, 0x1b
        /*002e*/ 	.short	0x00ff


	//----- nvinfo : EIATTR_NUM_BARRIERS
	.align		4
        /*0030*/ 	.byte	0x02, 0x4c
        /*0032*/ 	.byte	0x01
	.zero		1


	//----- nvinfo : EIATTR_MERCURY_ISA_VERSION
	.align		4
        /*0034*/ 	.byte	0x03, 0x5f
        /*0036*/ 	.short	0x0101


	//----- nvinfo : EIATTR_VRC_CTA_INIT_COUNT
	.align		4
        /*0038*/ 	.byte	0x02, 0x4a
	.zero		1
	.zero		1


	//----- nvinfo : EIATTR_EXIT_INSTR_OFFSETS
	.align		4
        /*003c*/ 	.byte	0x04, 0x1c
        /*003e*/ 	.short	(.L_13 - .L_12)


	//   ....[0]....
.L_12:
        /*0040*/ 	.word	0x00000210


	//----- nvinfo : EIATTR_CBANK_PARAM_SIZE
	.align		4
.L_13:
        /*0044*/ 	.byte	0x03, 0x19
        /*0046*/ 	.short	0x0010


	//----- nvinfo : EIATTR_PARAM_CBANK
	.align		4
        /*0048*/ 	.byte	0x04, 0x0a
        /*004a*/ 	.short	(.L_15 - .L_14)
	.align		4
.L_14:
        /*004c*/ 	.word	index@(.nv.constant0._Z10stencil_1dPiS_)
        /*0050*/ 	.short	0x0380
        /*0052*/ 	.short	0x0010


	//----- nvinfo : EIATTR_SW_WAR
	.align		4
.L_15:
        /*0054*/ 	.byte	0x04, 0x36
        /*0056*/ 	.short	(.L_17 - .L_16)
.L_16:
        /*0058*/ 	.word	0x00000008
.L_17:


//--------------------- .nv.callgraph             --------------------------
	.section	.nv.callgraph,"",@"SHT_CUDA_CALLGRAPH"
	.align	4
	.sectionentsize	8
	.align		4
        /*0000*/ 	.word	0x00000000
	.align		4
        /*0004*/ 	.word	0xffffffff
	.align		4
        /*0008*/ 	.word	0x00000000
	.align		4
        /*000c*/ 	.word	0xfffffffe
	.align		4
        /*0010*/ 	.word	0x00000000
	.align		4
        /*0014*/ 	.word	0xfffffffd
	.align		4
        /*0018*/ 	.word	0x00000000
	.align		4
        /*001c*/ 	.word	0xfffffffc


//--------------------- .text._Z10stencil_1dPiS_  --------------------------
	.section	.text._Z10stencil_1dPiS_,"ax",@progbits
	.align	128
        .global         _Z10stencil_1dPiS_
        .type           _Z10stencil_1dPiS_,@function
        .size           _Z10stencil_1dPiS_,(.L_x_1 - _Z10stencil_1dPiS_)
        .other          _Z10stencil_1dPiS_,@"STO_CUDA_ENTRY STV_DEFAULT"
_Z10stencil_1dPiS_:
.text._Z10stencil_1dPiS_:
[----:B------:R-:W-:Y:S01]  /*0000*/  LDC R1, c[0x0][0x37c] ;  /* 0x0000df00ff017b82 */ /* 0x000fe20000000800 */
[----:B------:R-:W0:Y:S07]  /*0010*/  S2R R8, SR_TID.X ;  /* 0x0000000000087919 */ /* 0x000e2e0000002100 */
[----:B------:R-:W1:Y:S01]  /*0020*/  S2UR UR4, SR_CTAID.X ;  /* 0x00000000000479c3 */ /* 0x000e620000002500 */
[----:B------:R-:W2:Y:S07]  /*0030*/  LDCU.64 UR6, c[0x0][0x358] ;  /* 0x00006b00ff0677ac */ /* 0x000eae0008000a00 */
[----:B------:R-:W1:Y:S08]  /*0040*/  LDC R5, c[0x0][0x360] ;  /* 0x0000d800ff057b82 */ /* 0x000e700000000800 */
[----:B------:R-:W3:Y:S01]  /*0050*/  LDC.64 R2, c[0x0][0x380] ;  /* 0x0000e000ff027b82 */ /* 0x000ee20000000a00 */
[----:B0-----:R-:W-:Y:S01]  /*0060*/  ISETP.GT.U32.AND P0, PT, R8, 0x2, PT ;  /* 0x000000020800780c */ /* 0x001fe20003f04070 */
[----:B-1----:R-:W-:-:S04]  /*0070*/  IMAD R5, R5, UR4, R8 ;  /* 0x0000000405057c24 */ /* 0x002fc8000f8e0208 */
[----:B---3--:R-:W-:-:S05]  /*0080*/  IMAD.WIDE R2, R5, 0x4, R2 ;  /* 0x0000000405027825 */ /* 0x008fca00078e0202 */
[----:B--2---:R-:W2:Y:S04]  /*0090*/  LDG.E R0, desc[UR6][R2.64+0xc] ;  /* 0x00000c0602007981 */ /* 0x004ea8000c1e1900 */
[----:B------:R-:W3:Y:S04]  /*00a0*/  @!P0 LDG.E R4, desc[UR6][R2.64] ;  /* 0x0000000602048981 */ /* 0x000ee8000c1e1900 */
[----:B------:R0:W4:Y:S01]  /*00b0*/  @!P0 LDG.E R6, desc[UR6][R2.64+0x40c] ;  /* 0x00040c0602068981 */ /* 0x000122000c1e1900 */
[----:B------:R-:W1:Y:S01]  /*00c0*/  S2UR UR5, SR_CgaCtaId ;  /* 0x00000000000579c3 */ /* 0x000e620000008800 */
[----:B------:R-:W-:-:S07]  /*00d0*/  UMOV UR4, 0x400 ;  /* 0x0000040000047882 */ /* 0x000fce0000000000 */
[----:B0-----:R-:W0:Y:S01]  /*00e0*/  LDC.64 R2, c[0x0][0x388] ;  /* 0x0000e200ff027b82 */ /* 0x001e220000000a00 */
[----:B-1----:R-:W-:-:S06]  /*00f0*/  ULEA UR4, UR5, UR4, 0x18 ;  /* 0x0000000405047291 */ /* 0x002fcc000f8ec0ff */
[----:B------:R-:W-:Y:S01]  /*0100*/  LEA R7, R8, UR4, 0x2 ;  /* 0x0000000408077c11 */ /* 0x000fe2000f8e10ff */
[----:B0-----:R-:W-:-:S04]  /*0110*/  IMAD.WIDE R2, R5, 0x4, R2 ;  /* 0x0000000405027825 */ /* 0x001fc800078e0202 */
[----:B--2---:R-:W-:Y:S04]  /*0120*/  STS [R7+0xc], R0 ;  /* 0x00000c0007007388 */ /* 0x004fe80000000800 */
[----:B---3--:R-:W-:Y:S04]  /*0130*/  @!P0 STS [R7], R4 ;  /* 0x0000000407008388 */ /* 0x008fe80000000800 */
[----:B----4-:R-:W-:Y:S01]  /*0140*/  @!P0 STS [R7+0x40c], R6 ;  /* 0x00040c0607008388 */ /* 0x010fe20000000800 */
[----:B------:R-:W-:Y:S06]  /*0150*/  BAR.SYNC.DEFER_BLOCKING 0x0 ;  /* 0x0000000000007b1d */ /* 0x000fec0000010000 */
[----:B------:R-:W-:Y:S04]  /*0160*/  LDS R8, [R7] ;  /* 0x0000000007087984 */ /* 0x000fe80000000800 */
[----:B------:R-:W-:Y:S04]  /*0170*/  LDS R9, [R7+0x4] ;  /* 0x0000040007097984 */ /* 0x000fe80000000800 */
[----:B------:R-:W0:Y:S04]  /*0180*/  LDS R10, [R7+0x8] ;  /* 0x00000800070a7984 */ /* 0x000e280000000800 */
[----:B------:R-:W-:Y:S04]  /*0190*/  LDS R11, [R7+0xc] ;  /* 0x00000c00070b7984 */ /* 0x000fe80000000800 */
[----:B------:R-:W1:Y:S04]  /*01a0*/  LDS R12, [R7+0x10] ;  /* 0x00001000070c7984 */ /* 0x000e680000000800 */
[----:B------:R-:W-:Y:S04]  /*01b0*/  LDS R13, [R7+0x14] ;  /* 0x00001400070d7984 */ /* 0x000fe80000000800 */
[----:B------:R-:W2:Y:S01]  /*01c0*/  LDS R14, [R7+0x18] ;  /* 0x00001800070e7984 */ /* 0x000ea20000000800 */
[----:B0-----:R-:W-:-:S04]  /*01d0*/  IADD3 R8, PT, PT, R10, R9, R8 ;  /* 0x000000090a087210 */ /* 0x001fc80007ffe008 */
[----:B-1----:R-:W-:-:S04]  /*01e0*/  IADD3 R8, PT, PT, R12, R11, R8 ;  /* 0x0000000b0c087210 */ /* 0x002fc80007ffe008 */
[----:B--2---:R-:W-:-:S05]  /*01f0*/  IADD3 R13, PT, PT, R14, R13, R8 ;  /* 0x0000000d0e0d7210 */ /* 0x004fca0007ffe008 */
[----:B------:R-:W-:Y:S01]  /*0200*/  STG.E desc[UR6][R2.64], R13 ;  /* 0x0000000d02007986 */ /* 0x000fe2000c101906 */
[----:B------:R-:W-:Y:S05]  /*0210*/  EXIT ;  /* 0x000000000000794d */ /* 0x000fea0003800000 */
.L_x_0:
[----:B------:R-:W-:-:S00]  /*0220*/  BRA `(.L_x_0) ;  /* 0xfffffffc00fc7947 */ /* 0x000fc0000383ffff */
[----:B------:R-:W-:-:S00]  /*0230*/  NOP ;  /* 0x0000000000007918 */ /* 0x000fc00000000000 */
        /* <DEDUP_REMOVED lines=12> */
.L_x_1:


//--------------------- .nv.shared._Z10stencil_1dPiS_ --------------------------
	.section	.nv.shared._Z10stencil_1dPiS_,"aw",@nobits
	.sectionflags	@""
	.align	4
.nv.shared._Z10stencil_1dPiS_:
	.zero		2072


//--------------------- .nv.shared.reserved.0     --------------------------
	.section	.nv.shared.reserved.0,"aw",@nobits
	.weak		__nv_reservedSMEM_offset_0_alias
	.size		__nv_reservedSMEM_offset_0_alias, 0, 64
	.other		__nv_reservedSMEM_offset_0_alias,@"STO_CUDA_RESERVED_SHARED STV_DEFAULT"
__nv_reservedSMEM_offset_0_alias:
	.zero		0
	.zero		64


//--------------------- .nv.constant0._Z10stencil_1dPiS_ --------------------------
	.section	.nv.constant0._Z10stencil_1dPiS_,"a",@progbits
	.sectionflags	@""
	.align	4
.nv.constant0._Z10stencil_1dPiS_:
	.zero		912


//--------------------- SYMBOLS --------------------------

	.type		.nv.reservedSmem.offset0,@object
	.size		.nv.reservedSmem.offset0,0x4
	.type		.nv.reservedSmem.cap,@object
	.size		.nv.reservedSmem.cap,0x4
